//
// Generated by NVIDIA NVVM Compiler
//
// Compiler Build ID: CL-36424714
// Cuda compilation tools, release 13.0, V13.0.88
// Based on NVVM 20.0.0
//

.version 9.0
.target sm_100
.address_size 64

	// .globl	_ZN7testapi7fooTestEv
.extern .func  (.param .b32 func_retval0) vprintf
(
	.param .b64 vprintf_param_0,
	.param .b64 vprintf_param_1
)
;
.global .align 1 .b8 $str[27] = {72, 101, 108, 108, 111, 32, 119, 111, 114, 108, 100, 32, 102, 114, 111, 109, 32, 116, 104, 101, 32, 71, 80, 85, 33, 10};
.global .align 1 .b8 $str$1[17] = {102, 111, 111, 84, 101, 115, 116, 32, 105, 115, 32, 104, 101, 114, 101, 33};

.visible .entry _ZN7testapi7fooTestEv()
{
	.reg .b32 	%r<5>;
	.reg .b64 	%rd<5>;

	mov.u64 	%rd1, $str;
	cvta.global.u64 	%rd2, %rd1;
	{ // callseq 0, 0
	.param .b64 param0;
	st.param.b64 	[param0], %rd2;
	.param .b64 param1;
	st.param.b64 	[param1], 0;
	.param .b32 retval0;
	call.uni (retval0), 
	vprintf, 
	(
	param0, 
	param1
	);
	ld.param.b32 	%r1, [retval0];
	} // callseq 0
	mov.u64 	%rd3, $str$1;
	cvta.global.u64 	%rd4, %rd3;
	{ // callseq 1, 0
	.param .b64 param0;
	st.param.b64 	[param0], %rd4;
	.param .b64 param1;
	st.param.b64 	[param1], 0;
	.param .b32 retval0;
	call.uni (retval0), 
	vprintf, 
	(
	param0, 
	param1
	);
	ld.param.b32 	%r3, [retval0];
	} // callseq 1
	ret;

}


// ===== COMPILED SASS (sm_100) =====

	.target	sm_100

	.elftype	@"ET_EXEC"


//--------------------- .note.nv.tkinfo           --------------------------
	.section	.note.nv.tkinfo,"",@"SHT_NOTE"
	.sectionflags	@"SHF_NOTE_NV_TKINFO"
	.tkinfo
        /*0018*/ 	.word	0x00000002
        /*0030*/ 	.string	""
        /*0030*/ 	.string	"ptxas"
        /*0030*/ 	.string	"Cuda compilation tools, release 13.0, V13.0.88"
        /*0030*/ 	.string	"Build cuda_13.0.r13.0/compiler.36424714_0"
        /*0030*/ 	.string	"-arch sm_100 -m 64 "



//--------------------- .note.nv.cuinfo           --------------------------
	.section	.note.nv.cuinfo,"",@"SHT_NOTE"
	.sectionflags	@"SHF_NOTE_NV_CUINFO"
        /*0018*/ 	.short	0x0002
        /*001a*/ 	.short	0x0064
        /*001c*/ 	.short	0x0082
	.zero		2


//--------------------- .nv.info                  --------------------------
	.section	.nv.info,"",@"SHT_CUDA_INFO"
	.align	4


	//----- nvinfo : EIATTR_REGCOUNT
	.align		4
        /*0000*/ 	.byte	0x04, 0x2f
        /*0002*/ 	.short	(.L_3 - .L_2)
	.align		4
.L_2:
        /*0004*/ 	.word	index@(_ZN7testapi7fooTestEv)
        /*0008*/ 	.word	0x00000018


	//----- nvinfo : EIATTR_FRAME_SIZE
	.align		4
.L_3:
        /*000c*/ 	.byte	0x04, 0x11
        /*000e*/ 	.short	(.L_5 - .L_4)
	.align		4
.L_4:
        /*0010*/ 	.word	index@(_ZN7testapi7fooTestEv)
        /*0014*/ 	.word	0x00000000


	//----- nvinfo : EIATTR_MIN_STACK_SIZE
	.align		4
.L_5:
        /*0018*/ 	.byte	0x04, 0x12
        /*001a*/ 	.short	(.L_7 - .L_6)
	.align		4
.L_6:
        /*001c*/ 	.word	index@(_ZN7testapi7fooTestEv)
        /*0020*/ 	.word	0x00000000
.L_7:


//--------------------- .nv.compat                --------------------------
	.section	.nv.compat,"",@"SHT_CUDA_COMPAT_INFO"
	.align	4
        /*0000*/ 	.byte	0x02, 0x09, 0x00, 0x00, 0x02, 0x02, 0x01, 0x00, 0x02, 0x05, 0x05, 0x00, 0x03, 0x07, 0x01, 0x01
        /*0010*/ 	.byte	0x02, 0x03, 0x00, 0x00, 0x02, 0x06, 0x01, 0x00, 0x04, 0x0b, 0x08, 0x00, 0x09, 0x00, 0x00, 0x00
        /*0020*/ 	.byte	0x00, 0x00, 0x00, 0x00


//--------------------- .nv.info._ZN7testapi7fooTestEv --------------------------
	.section	.nv.info._ZN7testapi7fooTestEv,"",@"SHT_CUDA_INFO"
	.sectionflags	@""
	.align	4


	//----- nvinfo : EIATTR_CUDA_API_VERSION
	.align		4
        /*0000*/ 	.byte	0x04, 0x37
        /*0002*/ 	.short	(.L_9 - .L_8)
.L_8:
        /*0004*/ 	.word	0x00000082


	//----- nvinfo : EIATTR_SPARSE_MMA_MASK
	.align		4
.L_9:
        /*0008*/ 	.byte	0x03, 0x50
        /*000a*/ 	.short	0x0000


	//----- nvinfo : EIATTR_MAXREG_COUNT
	.align		4
        /*000c*/ 	.byte	0x03, 0x1b
        /*000e*/ 	.short	0x00ff


	//----- nvinfo : EIATTR_EXTERNS
	.align		4
        /*0010*/ 	.byte	0x04, 0x0f
        /*0012*/ 	.short	(.L_11 - .L_10)


	//   ....[0]....
	.align		4
.L_10:
        /*0014*/ 	.word	index@(vprintf)


	//----- nvinfo : EIATTR_MERCURY_ISA_VERSION
	.align		4
.L_11:
        /*0018*/ 	.byte	0x03, 0x5f
        /*001a*/ 	.short	0x0101


	//----- nvinfo : EIATTR_VRC_CTA_INIT_COUNT
	.align		4
        /*001c*/ 	.byte	0x02, 0x4a
	.zero		1
	.zero		1


	//----- nvinfo : EIATTR_SYSCALL_OFFSETS
	.align		4
        /*0020*/ 	.byte	0x04, 0x46
        /*0022*/ 	.short	(.L_13 - .L_12)


	//   ....[0]....
.L_12:
        /*0024*/ 	.word	0x00000080


	//   ....[1]....
        /*0028*/ 	.word	0x000000f0


	//----- nvinfo : EIATTR_EXIT_INSTR_OFFSETS
	.align		4
.L_13:
        /*002c*/ 	.byte	0x04, 0x1c
        /*002e*/ 	.short	(.L_15 - .L_14)


	//   ....[0]....
.L_14:
        /*0030*/ 	.word	0x00000100


	//----- nvinfo : EIATTR_SW_WAR
	.align		4
.L_15:
        /*0034*/ 	.byte	0x04, 0x36
        /*0036*/ 	.short	(.L_17 - .L_16)
.L_16:
        /*0038*/ 	.word	0x00000008
.L_17:


//--------------------- .nv.callgraph             --------------------------
	.section	.nv.callgraph,"",@"SHT_CUDA_CALLGRAPH"
	.align	4
	.sectionentsize	8
	.align		4
        /*0000*/ 	.word	0x00000000
	.align		4
        /*0004*/ 	.word	0xffffffff
	.align		4
        /*0008*/ 	.word	index@(_ZN7testapi7fooTestEv)
	.align		4
        /*000c*/ 	.word	index@(vprintf)
	.align		4
        /*0010*/ 	.word	0x00000000
	.align		4
        /*0014*/ 	.word	0xfffffffe
	.align		4
        /*0018*/ 	.word	0x00000000
	.align		4
        /*001c*/ 	.word	0xfffffffd
	.align		4
        /*0020*/ 	.word	0x00000000
	.align		4
        /*0024*/ 	.word	0xfffffffc


//--------------------- .nv.constant4             --------------------------
	.section	.nv.constant4,"a",@progbits
	.align	8
	.align		8
.nv.constant4:
        /*0000*/ 	.dword	vprintf
	.align		8
        /*0008*/ 	.dword	$str
	.align		8
        /*0010*/ 	.dword	$str$1


//--------------------- .text._ZN7testapi7fooTestEv --------------------------
	.section	.text._ZN7testapi7fooTestEv,"ax",@progbits
	.align	128
        .global         _ZN7testapi7fooTestEv
        .type           _ZN7testapi7fooTestEv,@function
        .size           _ZN7testapi7fooTestEv,(.L_x_3 - _ZN7testapi7fooTestEv)
        .other          _ZN7testapi7fooTestEv,@"STO_CUDA_ENTRY STV_DEFAULT"
_ZN7testapi7fooTestEv:
.text._ZN7testapi7fooTestEv:
[----:B------:R-:W0:Y:S01]  /*0000*/  LDC R1, c[0x0][0x37c] ;  /* 0x0000df00ff017b82 */ /* 0x000e220000000800 */
[----:B------:R-:W-:Y:S01]  /*0010*/  MOV R2, 0x0 ;  /* 0x0000000000027802 */ /* 0x000fe20000000f00 */
[----:B------:R-:W1:Y:S01]  /*0020*/  LDCU.64 UR4, c[0x4][0x8] ;  /* 0x01000100ff0477ac */ /* 0x000e620008000a00 */
[----:B------:R-:W-:-:S05]  /*0030*/  CS2R R6, SRZ ;  /* 0x0000000000067805 */ /* 0x000fca000001ff00 */
[----:B------:R2:W3:Y:S01]  /*0040*/  LDC.64 R8, c[0x4][R2] ;  /* 0x0100000002087b82 */ /* 0x0004e20000000a00 */
[----:B-1----:R-:W-:Y:S02]  /*0050*/  IMAD.U32 R4, RZ, RZ, UR4 ;  /* 0x00000004ff047e24 */ /* 0x002fe4000f8e00ff */
[----:B--2---:R-:W-:-:S07]  /*0060*/  IMAD.U32 R5, RZ, RZ, UR5 ;  /* 0x00000005ff057e24 */ /* 0x004fce000f8e00ff */
[----:B------:R-:W-:-:S07]  /*0070*/  LEPC R20, `(.L_x_0) ;  /* 0x000000001014794e */ /* 0x000fce0000000000 */
[----:B0--3--:R-:W-:Y:S05]  /*0080*/  CALL.ABS.NOINC R8 ;  /* 0x0000000008007343 */ /* 0x009fea0003c00000 */
.L_x_0:
[----:B------:R-:W0:Y:S01]  /*0090*/  LDC.64 R2, c[0x4][R2] ;  /* 0x0100000002027b82 */ /* 0x000e220000000a00 */
[----:B------:R-:W1:Y:S01]  /*00a0*/  LDCU.64 UR4, c[0x4][0x10] ;  /* 0x01000200ff0477ac */ /* 0x000e620008000a00 */
[----:B------:R-:W-:Y:S01]  /*00b0*/  CS2R R6, SRZ ;  /* 0x0000000000067805 */ /* 0x000fe2000001ff00 */
[----:B-1----:R-:W-:Y:S02]  /*00c0*/  IMAD.U32 R4, RZ, RZ, UR4 ;  /* 0x00000004ff047e24 */ /* 0x002fe4000f8e00ff */
[----:B------:R-:W-:-:S07]  /*00d0*/  IMAD.U32 R5, RZ, RZ, UR5 ;  /* 0x00000005ff057e24 */ /* 0x000fce000f8e00ff */
[----:B------:R-:W-:-:S07]  /*00e0*/  LEPC R20, `(.L_x_1) ;  /* 0x000000001014794e */ /* 0x000fce0000000000 */
[----:B0-----:R-:W-:Y:S05]  /*00f0*/  CALL.ABS.NOINC R2 ;  /* 0x0000000002007343 */ /* 0x001fea0003c00000 */
.L_x_1:
[----:B------:R-:W-:Y:S05]  /*0100*/  EXIT ;  /* 0x000000000000794d */ /* 0x000fea0003800000 */
.L_x_2:
[----:B------:R-:W-:-:S00]  /*0110*/  BRA `(.L_x_2) ;  /* 0xfffffffc00fc7947 */ /* 0x000fc0000383ffff */
[----:B------:R-:W-:-:S00]  /*0120*/  NOP ;  /* 0x0000000000007918 */ /* 0x000fc00000000000 */
        /* <DEDUP_REMOVED lines=13> */
.L_x_3:


//--------------------- .nv.global.init           --------------------------
	.section	.nv.global.init,"aw",@progbits
.nv.global.init:
	.type		$str$1,@object
	.size		$str$1,($str - $str$1)
$str$1:
        /*0000*/ 	.byte	0x66, 0x6f, 0x6f, 0x54, 0x65, 0x73, 0x74, 0x20, 0x69, 0x73, 0x20, 0x68, 0x65, 0x72, 0x65, 0x21
        /*0010*/ 	.byte	0x00
	.type		$str,@object
	.size		$str,(.L_0 - $str)
$str:
        /*0011*/ 	.byte	0x48, 0x65, 0x6c, 0x6c, 0x6f, 0x20, 0x77, 0x6f, 0x72, 0x6c, 0x64, 0x20, 0x66, 0x72, 0x6f, 0x6d
        /*0021*/ 	.byte	0x20, 0x74, 0x68, 0x65, 0x20, 0x47, 0x50, 0x55, 0x21, 0x0a, 0x00
.L_0:


//--------------------- .nv.shared.reserved.0     --------------------------
	.section	.nv.shared.reserved.0,"aw",@nobits
	.weak		__nv_reservedSMEM_offset_0_alias
	.size		__nv_reservedSMEM_offset_0_alias, 0, 64
	.other		__nv_reservedSMEM_offset_0_alias,@"STO_CUDA_RESERVED_SHARED STV_DEFAULT"
__nv_reservedSMEM_offset_0_alias:
	.zero		0
	.zero		64


//--------------------- .nv.constant0._ZN7testapi7fooTestEv --------------------------
	.section	.nv.constant0._ZN7testapi7fooTestEv,"a",@progbits
	.sectionflags	@""
	.align	4
.nv.constant0._ZN7testapi7fooTestEv:
	.zero		896


//--------------------- SYMBOLS --------------------------

	.type		.nv.reservedSmem.offset0,@object
	.size		.nv.reservedSmem.offset0,0x4
	.type		vprintf,@function
